	.headerflags	@"EF_CUDA_TEXMODE_UNIFIED EF_CUDA_64BIT_ADDRESS EF_CUDA_ACCELERATORS EF_CUDA_SM90 EF_CUDA_VIRTUAL_SM(EF_CUDA_SM90)"
	.elftype	@"ET_EXEC"


//--------------------- .nv.info                  --------------------------
	.section	.nv.info,"",@"SHT_CUDA_INFO"
	.align	4


	//----- nvinfo : EIATTR_REGCOUNT
	.align		4
        /*0000*/ 	.byte	0x04, 0x2f
        /*0002*/ 	.short	(.L_1 - .L_0)
	.align		4
.L_0:
        /*0004*/ 	.word	index@(triton_poi_fused_cat_29)
        /*0008*/ 	.word	0x00000020


	//----- nvinfo : EIATTR_MIN_STACK_SIZE
	.align		4
.L_1:
        /*000c*/ 	.byte	0x04, 0x12
        /*000e*/ 	.short	(.L_3 - .L_2)
	.align		4
.L_2:
        /*0010*/ 	.word	index@(triton_poi_fused_cat_29)
        /*0014*/ 	.word	0x00000000


	//----- nvinfo : EIATTR_FRAME_SIZE
	.align		4
.L_3:
        /*0018*/ 	.byte	0x04, 0x11
        /*001a*/ 	.short	(.L_5 - .L_4)
	.align		4
.L_4:
        /*001c*/ 	.word	index@(triton_poi_fused_cat_29)
        /*0020*/ 	.word	0x00000000


	//----- nvinfo : EIATTR_MIN_STACK_SIZE
	.align		4
.L_5:
        /*0024*/ 	.byte	0x04, 0x12
        /*0026*/ 	.short	(.L_7 - .L_6)
	.align		4
.L_6:
        /*0028*/ 	.word	index@(triton_poi_fused_cat_29)
        /*002c*/ 	.word	0x00000000
.L_7:


//--------------------- .nv.info.triton_poi_fused_cat_29 --------------------------
	.section	.nv.info.triton_poi_fused_cat_29,"",@"SHT_CUDA_INFO"
	.sectionflags	@""
	.align	4


	//----- nvinfo : EIATTR_CUDA_API_VERSION
	.align		4
        /*0000*/ 	.byte	0x04, 0x37
        /*0002*/ 	.short	(.L_9 - .L_8)
.L_8:
        /*0004*/ 	.word	0x0000007c


	//----- nvinfo : EIATTR_KPARAM_INFO
	.align		4
.L_9:
        /*0008*/ 	.byte	0x04, 0x17
        /*000a*/ 	.short	(.L_11 - .L_10)
.L_10:
        /*000c*/ 	.word	0x00000000
        /*0010*/ 	.short	0x0005
        /*0012*/ 	.short	0x0028
        /*0014*/ 	.byte	0x00, 0xf0, 0x11, 0x00


	//----- nvinfo : EIATTR_KPARAM_INFO
	.align		4
.L_11:
        /*0018*/ 	.byte	0x04, 0x17
        /*001a*/ 	.short	(.L_13 - .L_12)
.L_12:
        /*001c*/ 	.word	0x00000000
        /*0020*/ 	.short	0x0004
        /*0022*/ 	.short	0x0020
        /*0024*/ 	.byte	0x00, 0xf4, 0x21, 0x00


	//----- nvinfo : EIATTR_KPARAM_INFO
	.align		4
.L_13:
        /*0028*/ 	.byte	0x04, 0x17
        /*002a*/ 	.short	(.L_15 - .L_14)
.L_14:
        /*002c*/ 	.word	0x00000000
        /*0030*/ 	.short	0x0003
        /*0032*/ 	.short	0x0018
        /*0034*/ 	.byte	0x00, 0xf4, 0x21, 0x00


	//----- nvinfo : EIATTR_KPARAM_INFO
	.align		4
.L_15:
        /*0038*/ 	.byte	0x04, 0x17
        /*003a*/ 	.short	(.L_17 - .L_16)
.L_16:
        /*003c*/ 	.word	0x00000000
        /*0040*/ 	.short	0x0002
        /*0042*/ 	.short	0x0010
        /*0044*/ 	.byte	0x00, 0xf4, 0x21, 0x00


	//----- nvinfo : EIATTR_KPARAM_INFO
	.align		4
.L_17:
        /*0048*/ 	.byte	0x04, 0x17
        /*004a*/ 	.short	(.L_19 - .L_18)
.L_18:
        /*004c*/ 	.word	0x00000000
        /*0050*/ 	.short	0x0001
        /*0052*/ 	.short	0x0008
        /*0054*/ 	.byte	0x00, 0xf4, 0x21, 0x00


	//----- nvinfo : EIATTR_KPARAM_INFO
	.align		4
.L_19:
        /*0058*/ 	.byte	0x04, 0x17
        /*005a*/ 	.short	(.L_21 - .L_20)
.L_20:
        /*005c*/ 	.word	0x00000000
        /*0060*/ 	.short	0x0000
        /*0062*/ 	.short	0x0000
        /*0064*/ 	.byte	0x00, 0xf4, 0x21, 0x00


	//----- nvinfo : EIATTR_SPARSE_MMA_MASK
	.align		4
.L_21:
        /*0068*/ 	.byte	0x03, 0x50
        /*006a*/ 	.short	0x0000


	//----- nvinfo : EIATTR_MAXREG_COUNT
	.align		4
        /*006c*/ 	.byte	0x03, 0x1b
        /*006e*/ 	.short	0x00ff


	//----- nvinfo : EIATTR_EXIT_INSTR_OFFSETS
	.align		4
        /*0070*/ 	.byte	0x04, 0x1c
        /*0072*/ 	.short	(.L_23 - .L_22)


	//   ....[0]....
.L_22:
        /*0074*/ 	.word	0x00000aa0


	//----- nvinfo : EIATTR_REQNTID
	.align		4
.L_23:
        /*0078*/ 	.byte	0x04, 0x10
        /*007a*/ 	.short	(.L_25 - .L_24)
.L_24:
        /*007c*/ 	.word	0x00000080
        /*0080*/ 	.word	0x00000001
        /*0084*/ 	.word	0x00000001


	//----- nvinfo : EIATTR_CBANK_PARAM_SIZE
	.align		4
.L_25:
        /*0088*/ 	.byte	0x03, 0x19
        /*008a*/ 	.short	0x002c


	//----- nvinfo : EIATTR_PARAM_CBANK
	.align		4
        /*008c*/ 	.byte	0x04, 0x0a
        /*008e*/ 	.short	(.L_27 - .L_26)
	.align		4
.L_26:
        /*0090*/ 	.word	index@(.nv.constant0.triton_poi_fused_cat_29)
        /*0094*/ 	.short	0x0210
        /*0096*/ 	.short	0x002c


	//----- nvinfo : EIATTR_SW_WAR
	.align		4
.L_27:
        /*0098*/ 	.byte	0x04, 0x36
        /*009a*/ 	.short	(.L_29 - .L_28)
.L_28:
        /*009c*/ 	.word	0x00000008
.L_29:


//--------------------- .nv.callgraph             --------------------------
	.section	.nv.callgraph,"",@"SHT_CUDA_CALLGRAPH"
	.align	4
	.sectionentsize	8
	.align		4
        /*0000*/ 	.word	0x00000000
	.align		4
        /*0004*/ 	.word	0xffffffff
	.align		4
        /*0008*/ 	.word	0x00000000
	.align		4
        /*000c*/ 	.word	0xfffffffe
	.align		4
        /*0010*/ 	.word	0x00000000
	.align		4
        /*0014*/ 	.word	0xfffffffd
	.align		4
        /*0018*/ 	.word	0x00000000
	.align		4
        /*001c*/ 	.word	0xfffffffc


//--------------------- .text.triton_poi_fused_cat_29 --------------------------
	.section	.text.triton_poi_fused_cat_29,"ax",@progbits
	.align	128
        .global         triton_poi_fused_cat_29
        .type           triton_poi_fused_cat_29,@function
        .size           triton_poi_fused_cat_29,(.L_x_1 - triton_poi_fused_cat_29)
        .other          triton_poi_fused_cat_29,@"STO_CUDA_ENTRY STV_DEFAULT"
triton_poi_fused_cat_29:
.text.triton_poi_fused_cat_29:
[----:B------:R-:W-:Y:S01]  /*0000*/  LDC R1, c[0x0][0x28] ;  /* 0x00000a00ff017b82 */ /* 0x000fe20000000800 */
[----:B------:R-:W1:Y:S07]  /*0010*/  S2R R0, SR_TID.X ;  /* 0x0000000000007919 */ /* 0x000e6e0000002100 */
[----:B------:R-:W2:Y:S01]  /*0020*/  LDC.64 R4, c[0x0][0x210] ;  /* 0x00008400ff047b82 */ /* 0x000ea20000000a00 */
[----:B------:R-:W-:Y:S02]  /*0030*/  CS2R R12, SRZ ;  /* 0x00000000000c7805 */ /* 0x000fe4000001ff00 */
[----:B------:R-:W-:Y:S01]  /*0040*/  CS2R R14, SRZ ;  /* 0x00000000000e7805 */ /* 0x000fe2000001ff00 */
[----:B------:R-:W3:Y:S01]  /*0050*/  S2R R3, SR_CTAID.X ;  /* 0x0000000000037919 */ /* 0x000ee20000002500 */
[----:B------:R-:W-:-:S03]  /*0060*/  ULDC.64 UR4, c[0x0][0x208] ;  /* 0x0000820000047ab9 */ /* 0x000fc60000000a00 */
[----:B------:R-:W4:Y:S01]  /*0070*/  LDC.64 R8, c[0x0][0x228] ;  /* 0x00008a00ff087b82 */ /* 0x000f220000000a00 */
[----:B------:R-:W-:Y:S02]  /*0080*/  CS2R R16, SRZ ;  /* 0x0000000000107805 */ /* 0x000fe4000001ff00 */
[----:B------:R-:W-:-:S05]  /*0090*/  CS2R R18, SRZ ;  /* 0x0000000000127805 */ /* 0x000fca000001ff00 */
[----:B------:R-:W5:Y:S08]  /*00a0*/  LDC.64 R20, c[0x0][0x220] ;  /* 0x00008800ff147b82 */ /* 0x000f700000000a00 */
[----:B------:R-:W5:Y:S01]  /*00b0*/  LDC.64 R10, c[0x0][0x218] ;  /* 0x00008600ff0a7b82 */ /* 0x000f620000000a00 */
[----:B-1----:R-:W-:-:S04]  /*00c0*/  SHF.L.U32 R0, R0, 0x2, RZ ;  /* 0x0000000200007819 */ /* 0x002fc800000006ff */
[----:B------:R-:W-:-:S04]  /*00d0*/  LOP3.LUT R0, R0, 0x1fc, RZ, 0xc0, !PT ;  /* 0x000001fc00007812 */ /* 0x000fc800078ec0ff */
[----:B---3--:R-:W-:-:S04]  /*00e0*/  LEA R0, R3, R0, 0x9 ;  /* 0x0000000003007211 */ /* 0x008fc800078e48ff */
[----:B------:R-:W-:-:S04]  /*00f0*/  SHF.R.S32.HI R3, RZ, 0x1f, R0 ;  /* 0x0000001fff037819 */ /* 0x000fc80000011400 */
[----:B------:R-:W-:-:S04]  /*0100*/  LEA.HI R3, R3, R0, RZ, 0xa ;  /* 0x0000000003037211 */ /* 0x000fc800078f50ff */
[----:B------:R-:W-:Y:S02]  /*0110*/  LOP3.LUT R7, R3, 0xfffffc00, RZ, 0xc0, !PT ;  /* 0xfffffc0003077812 */ /* 0x000fe400078ec0ff */
[----:B------:R-:W-:Y:S02]  /*0120*/  SHF.R.S32.HI R2, RZ, 0xa, R3 ;  /* 0x0000000aff027819 */ /* 0x000fe40000011403 */
[----:B------:R-:W-:-:S04]  /*0130*/  IADD3 R7, R0, -R7, RZ ;  /* 0x8000000700077210 */ /* 0x000fc80007ffe0ff */
[----:B------:R-:W-:Y:S02]  /*0140*/  ISETP.GE.AND P1, PT, R7, 0x100, PT ;  /* 0x000001000700780c */ /* 0x000fe40003f26270 */
[----:B------:R-:W-:-:S05]  /*0150*/  LEA R2, R2, R7, 0x8 ;  /* 0x0000000702027211 */ /* 0x000fca00078e40ff */
[----:B--2---:R-:W-:-:S06]  /*0160*/  IMAD.WIDE R4, R2, 0x4, R4 ;  /* 0x0000000402047825 */ /* 0x004fcc00078e0204 */
[----:B------:R1:W2:Y:S01]  /*0170*/  @!P1 LDG.E.EL.128 R12, desc[UR4][R4.64] ;  /* 0x00000004040c9981 */ /* 0x0002a2000c2e1d00 */
[----:B------:R-:W-:Y:S01]  /*0180*/  ISETP.GT.AND P2, PT, R7, 0x2ff, PT ;  /* 0x000002ff0700780c */ /* 0x000fe20003f44270 */
[----:B----4-:R-:W-:-:S12]  /*0190*/  IMAD.WIDE R8, R2, 0x4, R8 ;  /* 0x0000000402087825 */ /* 0x010fd800078e0208 */
[----:B------:R3:W4:Y:S01]  /*01a0*/  @P2 LDG.E.EL.128 R16, desc[UR4][R8.64+-0xc00] ;  /* 0xfff4000408102981 */ /* 0x000722000c2e1d00 */
[----:B------:R-:W-:Y:S02]  /*01b0*/  LOP3.LUT R3, R7, 0xffffff00, RZ, 0xc0, !PT ;  /* 0xffffff0007037812 */ /* 0x000fe400078ec0ff */
[----:B-1----:R-:W-:Y:S02]  /*01c0*/  CS2R R4, SRZ ;  /* 0x0000000000047805 */ /* 0x002fe4000001ff00 */
[----:B------:R-:W-:Y:S01]  /*01d0*/  CS2R R6, SRZ ;  /* 0x0000000000067805 */ /* 0x000fe2000001ff00 */
[C---:B-----5:R-:W-:Y:S01]  /*01e0*/  IMAD.WIDE R20, R2.reuse, 0x4, R20 ;  /* 0x0000000402147825 */ /* 0x060fe200078e0214 */
[C---:B------:R-:W-:Y:S02]  /*01f0*/  ISETP.NE.AND P3, PT, R3.reuse, 0x200, PT ;  /* 0x000002000300780c */ /* 0x040fe40003f65270 */
[----:B------:R-:W-:Y:S01]  /*0200*/  ISETP.NE.AND P0, PT, R3, 0x100, PT ;  /* 0x000001000300780c */ /* 0x000fe20003f05270 */
[----:B0-----:R-:W-:Y:S01]  /*0210*/  IMAD.WIDE R2, R2, 0x4, R10 ;  /* 0x0000000402027825 */ /* 0x001fe200078e020a */
[----:B------:R-:W-:-:S02]  /*0220*/  CS2R R10, SRZ ;  /* 0x00000000000a7805 */ /* 0x000fc4000001ff00 */
[----:B---3--:R-:W-:-:S07]  /*0230*/  CS2R R8, SRZ ;  /* 0x0000000000087805 */ /* 0x008fce000001ff00 */
[----:B------:R0:W3:Y:S04]  /*0240*/  @!P3 LDG.E.EL.128 R4, desc[UR4][R20.64+-0x800] ;  /* 0xfff800041404b981 */ /* 0x0000e8000c2e1d00 */
[----:B------:R1:W5:Y:S01]  /*0250*/  @!P0 LDG.E.EL.128 R8, desc[UR4][R2.64+-0x400] ;  /* 0xfffc000402088981 */ /* 0x000362000c2e1d00 */
[----:B--2---:R-:W-:Y:S02]  /*0260*/  SEL R12, R12, RZ, !P1 ;  /* 0x000000ff0c0c7207 */ /* 0x004fe40004800000 */
[----:B------:R-:W-:Y:S02]  /*0270*/  SEL R13, R13, RZ, !P1 ;  /* 0x000000ff0d0d7207 */ /* 0x000fe40004800000 */
[----:B------:R-:W-:Y:S01]  /*0280*/  SEL R14, R14, RZ, !P1 ;  /* 0x000000ff0e0e7207 */ /* 0x000fe20004800000 */
[----:B------:R-:W-:Y:S01]  /*0290*/  FADD R22, RZ, -R12 ;  /* 0x8000000cff167221 */ /* 0x000fe20000000000 */
[----:B------:R-:W-:Y:S01]  /*02a0*/  SEL R15, R15, RZ, !P1 ;  /* 0x000000ff0f0f7207 */ /* 0x000fe20004800000 */
[----:B0-----:R-:W-:-:S02]  /*02b0*/  FADD R20, RZ, -R13 ;  /* 0x8000000dff147221 */ /* 0x001fc40000000000 */
[----:B------:R-:W-:Y:S01]  /*02c0*/  FMUL R22, R22, 1.4426950216293334961 ;  /* 0x3fb8aa3b16167820 */ /* 0x000fe20000400000 */
[----:B-1----:R-:W-:Y:S01]  /*02d0*/  FADD R3, RZ, -R14 ;  /* 0x8000000eff037221 */ /* 0x002fe20000000000 */
[----:B------:R-:W-:Y:S01]  /*02e0*/  FMUL R21, R20, 1.4426950216293334961 ;  /* 0x3fb8aa3b14157820 */ /* 0x000fe20000400000 */
[----:B------:R-:W-:Y:S02]  /*02f0*/  FADD R25, RZ, -R15 ;  /* 0x8000000fff197221 */ /* 0x000fe40000000000 */
[----:B------:R-:W-:Y:S01]  /*0300*/  FSETP.GEU.AND P6, PT, R22, -126, PT ;  /* 0xc2fc00001600780b */ /* 0x000fe20003fce000 */
[----:B------:R-:W-:Y:S01]  /*0310*/  FMUL R3, R3, 1.4426950216293334961 ;  /* 0x3fb8aa3b03037820 */ /* 0x000fe20000400000 */
[----:B----4-:R-:W-:Y:S02]  /*0320*/  SEL R16, R16, RZ, P2 ;  /* 0x000000ff10107207 */ /* 0x010fe40001000000 */
[----:B------:R-:W-:Y:S02]  /*0330*/  FSETP.GEU.AND P4, PT, R21, -126, PT ;  /* 0xc2fc00001500780b */ /* 0x000fe40003f8e000 */
[----:B------:R-:W-:Y:S01]  /*0340*/  SEL R17, R17, RZ, P2 ;  /* 0x000000ff11117207 */ /* 0x000fe20001000000 */
[----:B------:R-:W-:Y:S01]  /*0350*/  FADD R2, RZ, -R16 ;  /* 0x80000010ff027221 */ /* 0x000fe20000000000 */
[----:B------:R-:W-:-:S02]  /*0360*/  SEL R18, R18, RZ, P2 ;  /* 0x000000ff12127207 */ /* 0x000fc40001000000 */
[----:B------:R-:W-:Y:S01]  /*0370*/  SEL R19, R19, RZ, P2 ;  /* 0x000000ff13137207 */ /* 0x000fe20001000000 */
[----:B------:R-:W-:Y:S01]  /*0380*/  FMUL R23, R2, 1.4426950216293334961 ;  /* 0x3fb8aa3b02177820 */ /* 0x000fe20000400000 */
[----:B------:R-:W-:Y:S01]  /*0390*/  HFMA2.MMA R2, -RZ, RZ, 1.625, 0 ;  /* 0x3e800000ff027435 */ /* 0x000fe200000001ff */
[----:B------:R-:W-:Y:S01]  /*03a0*/  @!P6 FMUL R22, R22, 0.5 ;  /* 0x3f0000001616e820 */ /* 0x000fe20000400000 */
[----:B------:R-:W-:Y:S01]  /*03b0*/  FADD R24, RZ, -R17 ;  /* 0x80000011ff187221 */ /* 0x000fe20000000000 */
[----:B------:R-:W-:Y:S01]  /*03c0*/  FADD R27, RZ, -R18 ;  /* 0x80000012ff1b7221 */ /* 0x000fe20000000000 */
[----:B------:R-:W-:Y:S01]  /*03d0*/  FSETP.GEU.AND P5, PT, R23, -126, PT ;  /* 0xc2fc00001700780b */ /* 0x000fe20003fae000 */
[----:B------:R-:W0:Y:S01]  /*03e0*/  MUFU.EX2 R20, R22 ;  /* 0x0000001600147308 */ /* 0x000e220000000800 */
[----:B------:R-:W-:Y:S01]  /*03f0*/  @!P4 FMUL R21, R21, 0.5 ;  /* 0x3f0000001515c820 */ /* 0x000fe20000400000 */
[----:B------:R-:W-:Y:S01]  /*0400*/  FMUL R24, R24, 1.4426950216293334961 ;  /* 0x3fb8aa3b18187820 */ /* 0x000fe20000400000 */
[----:B------:R-:W-:Y:S01]  /*0410*/  FMUL R27, R27, 1.4426950216293334961 ;  /* 0x3fb8aa3b1b1b7820 */ /* 0x000fe20000400000 */
[----:B-----5:R-:W-:-:S02]  /*0420*/  SEL R8, R8, RZ, !P0 ;  /* 0x000000ff08087207 */ /* 0x020fc40004000000 */
[----:B------:R-:W-:Y:S02]  /*0430*/  SEL R9, R9, RZ, !P0 ;  /* 0x000000ff09097207 */ /* 0x000fe40004000000 */
[----:B------:R-:W1:Y:S01]  /*0440*/  MUFU.EX2 R21, R21 ;  /* 0x0000001500157308 */ /* 0x000e620000000800 */
[----:B------:R-:W-:-:S03]  /*0450*/  SEL R10, R10, RZ, !P0 ;  /* 0x000000ff0a0a7207 */ /* 0x000fc60004000000 */
[----:B------:R-:W-:Y:S01]  /*0460*/  @!P5 FMUL R23, R23, 0.5 ;  /* 0x3f0000001717d820 */ /* 0x000fe20000400000 */
[----:B0-----:R-:W-:-:S05]  /*0470*/  @!P6 FMUL R20, R20, R20 ;  /* 0x000000141414e220 */ /* 0x001fca0000400000 */
[----:B------:R-:W0:Y:S01]  /*0480*/  MUFU.EX2 R23, R23 ;  /* 0x0000001700177308 */ /* 0x000e220000000800 */
[----:B------:R-:W-:Y:S01]  /*0490*/  FADD R20, R20, 1 ;  /* 0x3f80000014147421 */ /* 0x000fe20000000000 */
[----:B-1----:R-:W-:-:S04]  /*04a0*/  @!P4 FMUL R21, R21, R21 ;  /* 0x000000151515c220 */ /* 0x002fc80000400000 */
[----:B------:R-:W-:Y:S02]  /*04b0*/  FSETP.GT.AND P6, PT, R20, 8.50705917302346158658e+37, PT ;  /* 0x7e8000001400780b */ /* 0x000fe40003fc4000 */
[----:B------:R-:W-:Y:S01]  /*04c0*/  FSETP.GEU.AND P4, PT, R3, -126, PT ;  /* 0xc2fc00000300780b */ /* 0x000fe20003f8e000 */
[----:B------:R-:W-:Y:S01]  /*04d0*/  FADD R26, R21, 1 ;  /* 0x3f800000151a7421 */ /* 0x000fe20000000000 */
[----:B------:R-:W-:Y:S01]  /*04e0*/  FSEL R21, R2, 1, P6 ;  /* 0x3f80000002157808 */ /* 0x000fe20003000000 */
[----:B0-----:R-:W-:-:S03]  /*04f0*/  @!P5 FMUL R23, R23, R23 ;  /* 0x000000171717d220 */ /* 0x001fc60000400000 */
[----:B------:R-:W-:-:S05]  /*0500*/  FSETP.GT.AND P5, PT, R26, 8.50705917302346158658e+37, PT ;  /* 0x7e8000001a00780b */ /* 0x000fca0003fa4000 */
[----:B------:R-:W-:Y:S01]  /*0510*/  @P6 FMUL R20, R20, 0.25 ;  /* 0x3e80000014146820 */ /* 0x000fe20000400000 */
[----:B------:R-:W-:Y:S01]  /*0520*/  FSETP.GEU.AND P6, PT, R24, -126, PT ;  /* 0xc2fc00001800780b */ /* 0x000fe20003fce000 */
[----:B------:R-:W-:-:S04]  /*0530*/  @!P4 FMUL R3, R3, 0.5 ;  /* 0x3f0000000303c820 */ /* 0x000fc80000400000 */
[----:B------:R-:W0:Y:S02]  /*0540*/  MUFU.RCP R20, R20 ;  /* 0x0000001400147308 */ /* 0x000e240000001000 */
[----:B------:R-:W-:-:S06]  /*0550*/  @P5 FMUL R26, R26, 0.25 ;  /* 0x3e8000001a1a5820 */ /* 0x000fcc0000400000 */
[----:B------:R-:W1:Y:S01]  /*0560*/  MUFU.EX2 R28, R3 ;  /* 0x00000003001c7308 */ /* 0x000e620000000800 */
[----:B------:R-:W-:Y:S01]  /*0570*/  @!P6 FMUL R24, R24, 0.5 ;  /* 0x3f0000001818e820 */ /* 0x000fe20000400000 */
[----:B0-----:R-:W-:Y:S01]  /*0580*/  FMUL R21, R20, R21 ;  /* 0x0000001514157220 */ /* 0x001fe20000400000 */
[----:B------:R-:W-:-:S05]  /*0590*/  FSEL R20, R2, 1, P5 ;  /* 0x3f80000002147808 */ /* 0x000fca0002800000 */
[----:B------:R0:W2:Y:S01]  /*05a0*/  MUFU.EX2 R22, R24 ;  /* 0x0000001800167308 */ /* 0x0000a20000000800 */
[----:B------:R-:W-:Y:S01]  /*05b0*/  FSETP.GEU.AND P5, PT, R27, -126, PT ;  /* 0xc2fc00001b00780b */ /* 0x000fe20003fae000 */
[----:B-1----:R-:W-:-:S06]  /*05c0*/  @!P4 FMUL R28, R28, R28 ;  /* 0x0000001c1c1cc220 */ /* 0x002fcc0000400000 */
[----:B------:R-:W1:Y:S01]  /*05d0*/  MUFU.RCP R29, R26 ;  /* 0x0000001a001d7308 */ /* 0x000e620000001000 */
[----:B0-----:R-:W-:Y:S01]  /*05e0*/  FMUL R24, R25, 1.4426950216293334961 ;  /* 0x3fb8aa3b19187820 */ /* 0x001fe20000400000 */
[----:B------:R-:W-:Y:S01]  /*05f0*/  FADD R28, R28, 1 ;  /* 0x3f8000001c1c7421 */ /* 0x000fe20000000000 */
[----:B------:R-:W-:-:S03]  /*0600*/  FADD R25, R23, 1 ;  /* 0x3f80000017197421 */ /* 0x000fc60000000000 */
[----:B------:R-:W-:Y:S01]  /*0610*/  FSETP.GEU.AND P4, PT, R24, -126, PT ;  /* 0xc2fc00001800780b */ /* 0x000fe20003f8e000 */
[----:B------:R-:W-:Y:S01]  /*0620*/  @!P5 FMUL R27, R27, 0.5 ;  /* 0x3f0000001b1bd820 */ /* 0x000fe20000400000 */
[----:B--2---:R-:W-:Y:S01]  /*0630*/  @!P6 FMUL R22, R22, R22 ;  /* 0x000000161616e220 */ /* 0x004fe20000400000 */
[----:B------:R-:W-:Y:S02]  /*0640*/  FSETP.GT.AND P6, PT, R28, 8.50705917302346158658e+37, PT ;  /* 0x7e8000001c00780b */ /* 0x000fe40003fc4000 */
[----:B------:R-:W0:Y:S01]  /*0650*/  MUFU.EX2 R3, R27 ;  /* 0x0000001b00037308 */ /* 0x000e220000000800 */
[----:B------:R-:W-:Y:S01]  /*0660*/  FADD R22, R22, 1 ;  /* 0x3f80000016167421 */ /* 0x000fe20000000000 */
[----:B-1----:R-:W-:-:S06]  /*0670*/  FMUL R20, R29, R20 ;  /* 0x000000141d147220 */ /* 0x002fcc0000400000 */
[----:B------:R-:W-:-:S03]  /*0680*/  @!P4 FMUL R24, R24, 0.5 ;  /* 0x3f0000001818c820 */ /* 0x000fc60000400000 */
[----:B------:R-:W-:-:S03]  /*0690*/  @P6 FMUL R28, R28, 0.25 ;  /* 0x3e8000001c1c6820 */ /* 0x000fc60000400000 */
[----:B------:R-:W1:Y:S01]  /*06a0*/  MUFU.EX2 R24, R24 ;  /* 0x0000001800187308 */ /* 0x000e620000000800 */
[----:B0-----:R-:W-:Y:S01]  /*06b0*/  @!P5 FMUL R3, R3, R3 ;  /* 0x000000030303d220 */ /* 0x001fe20000400000 */
[----:B------:R-:W-:-:S03]  /*06c0*/  FSETP.GT.AND P5, PT, R25, 8.50705917302346158658e+37, PT ;  /* 0x7e8000001900780b */ /* 0x000fc60003fa4000 */
[----:B------:R-:W-:Y:S01]  /*06d0*/  FADD R27, R3, 1 ;  /* 0x3f800000031b7421 */ /* 0x000fe20000000000 */
[----:B------:R-:W-:Y:S02]  /*06e0*/  FSEL R3, R2, 1, P6 ;  /* 0x3f80000002037808 */ /* 0x000fe40003000000 */
[----:B------:R0:W2:Y:S01]  /*06f0*/  MUFU.RCP R23, R28 ;  /* 0x0000001c00177308 */ /* 0x0000a20000001000 */
[----:B------:R-:W-:-:S04]  /*0700*/  FSETP.GT.AND P6, PT, R22, 8.50705917302346158658e+37, PT ;  /* 0x7e8000001600780b */ /* 0x000fc80003fc4000 */
[----:B------:R-:W-:Y:S01]  /*0710*/  FSEL R29, R2, 1, P6 ;  /* 0x3f800000021d7808 */ /* 0x000fe20003000000 */
[----:B-1----:R-:W-:Y:S01]  /*0720*/  @!P4 FMUL R24, R24, R24 ;  /* 0x000000181818c220 */ /* 0x002fe20000400000 */
[----:B------:R-:W-:Y:S01]  /*0730*/  FSETP.GT.AND P4, PT, R27, 8.50705917302346158658e+37, PT ;  /* 0x7e8000001b00780b */ /* 0x000fe20003f84000 */
[----:B------:R-:W-:Y:S01]  /*0740*/  @P5 FMUL R25, R25, 0.25 ;  /* 0x3e80000019195820 */ /* 0x000fe20000400000 */
[----:B0-----:R-:W-:Y:S01]  /*0750*/  FSEL R28, R2, 1, P5 ;  /* 0x3f800000021c7808 */ /* 0x001fe20002800000 */
[----:B------:R-:W-:-:S04]  /*0760*/  FADD R26, R24, 1 ;  /* 0x3f800000181a7421 */ /* 0x000fc80000000000 */
[----:B------:R-:W-:Y:S01]  /*0770*/  @P6 FMUL R22, R22, 0.25 ;  /* 0x3e80000016166820 */ /* 0x000fe20000400000 */
[----:B--2---:R-:W-:Y:S01]  /*0780*/  FMUL R23, R23, R3 ;  /* 0x0000000317177220 */ /* 0x004fe20000400000 */
[----:B------:R-:W-:Y:S01]  /*0790*/  FSETP.GT.AND P5, PT, R26, 8.50705917302346158658e+37, PT ;  /* 0x7e8000001a00780b */ /* 0x000fe20003fa4000 */
[----:B------:R-:W0:Y:S03]  /*07a0*/  MUFU.RCP R3, R25 ;  /* 0x0000001900037308 */ /* 0x000e260000001000 */
[----:B------:R-:W-:-:S05]  /*07b0*/  @P4 FMUL R27, R27, 0.25 ;  /* 0x3e8000001b1b4820 */ /* 0x000fca0000400000 */
[----:B------:R-:W1:Y:S04]  /*07c0*/  MUFU.RCP R24, R22 ;  /* 0x0000001600187308 */ /* 0x000e680000001000 */
[----:B------:R-:W-:Y:S01]  /*07d0*/  @P5 FMUL R26, R26, 0.25 ;  /* 0x3e8000001a1a5820 */ /* 0x000fe20000400000 */
[----:B0-----:R-:W-:-:S03]  /*07e0*/  FMUL R3, R3, R28 ;  /* 0x0000001c03037220 */ /* 0x001fc60000400000 */
[----:B------:R-:W0:Y:S01]  /*07f0*/  MUFU.RCP R27, R27 ;  /* 0x0000001b001b7308 */ /* 0x000e220000001000 */
[----:B------:R-:W-:Y:S01]  /*0800*/  FSEL R28, R2, 1, P4 ;  /* 0x3f800000021c7808 */ /* 0x000fe20002000000 */
[----:B------:R-:W-:Y:S01]  /*0810*/  FMUL R16, R16, R3 ;  /* 0x0000000310107220 */ /* 0x000fe20000400000 */
[----:B-1----:R-:W-:-:S05]  /*0820*/  FMUL R24, R24, R29 ;  /* 0x0000001d18187220 */ /* 0x002fca0000400000 */
[----:B------:R-:W1:Y:S01]  /*0830*/  MUFU.RCP R26, R26 ;  /* 0x0000001a001a7308 */ /* 0x000e620000001000 */
[----:B------:R-:W-:Y:S01]  /*0840*/  FSEL R29, R2, 1, P5 ;  /* 0x3f800000021d7808 */ /* 0x000fe20002800000 */
[----:B------:R-:W-:Y:S01]  /*0850*/  FMUL R24, R17, R24 ;  /* 0x0000001811187220 */ /* 0x000fe20000400000 */
[----:B---3--:R-:W-:Y:S01]  /*0860*/  SEL R17, R4, RZ, !P3 ;  /* 0x000000ff04117207 */ /* 0x008fe20005800000 */
[----:B------:R-:W-:Y:S01]  /*0870*/  FMUL R4, R12, R21 ;  /* 0x000000150c047220 */ /* 0x000fe20000400000 */
[----:B------:R-:W-:Y:S01]  /*0880*/  @P3 FSEL R17, R16, RZ, P2 ;  /* 0x000000ff10113208 */ /* 0x000fe20001000000 */
[----:B0-----:R-:W-:Y:S01]  /*0890*/  FMUL R25, R27, R28 ;  /* 0x0000001c1b197220 */ /* 0x001fe20000400000 */
[----:B------:R-:W-:Y:S01]  /*08a0*/  FADD R27, RZ, -R19 ;  /* 0x80000013ff1b7221 */ /* 0x000fe20000000000 */
[----:B------:R-:W-:Y:S02]  /*08b0*/  SEL R16, R11, RZ, !P0 ;  /* 0x000000ff0b107207 */ /* 0x000fe40004000000 */
[----:B------:R-:W-:Y:S01]  /*08c0*/  @P1 FSEL R4, R8, R17, !P0 ;  /* 0x0000001108041208 */ /* 0x000fe20004000000 */
[----:B------:R-:W-:Y:S01]  /*08d0*/  FMUL R27, R27, 1.4426950216293334961 ;  /* 0x3fb8aa3b1b1b7820 */ /* 0x000fe20000400000 */
[----:B-1----:R-:W-:-:S04]  /*08e0*/  FMUL R22, R26, R29 ;  /* 0x0000001d1a167220 */ /* 0x002fc80000400000 */
[----:B------:R-:W-:-:S13]  /*08f0*/  FSETP.GEU.AND P4, PT, R27, -126, PT ;  /* 0xc2fc00001b00780b */ /* 0x000fda0003f8e000 */
[----:B------:R-:W-:-:S04]  /*0900*/  @!P4 FMUL R27, R27, 0.5 ;  /* 0x3f0000001b1bc820 */ /* 0x000fc80000400000 */
[----:B------:R0:W1:Y:S02]  /*0910*/  MUFU.EX2 R26, R27 ;  /* 0x0000001b001a7308 */ /* 0x0000640000000800 */
[----:B0-----:R-:W-:Y:S01]  /*0920*/  FMUL R27, R18, R25 ;  /* 0x00000019121b7220 */ /* 0x001fe20000400000 */
[----:B------:R-:W-:Y:S01]  /*0930*/  SEL R18, R5, RZ, !P3 ;  /* 0x000000ff05127207 */ /* 0x000fe20005800000 */
[----:B------:R-:W-:Y:S01]  /*0940*/  FMUL R5, R13, R20 ;  /* 0x000000140d057220 */ /* 0x000fe20000400000 */
[----:B------:R-:W-:Y:S01]  /*0950*/  SEL R25, R7, RZ, !P3 ;  /* 0x000000ff07197207 */ /* 0x000fe20005800000 */
[----:B------:R-:W-:Y:S01]  /*0960*/  FMUL R7, R15, R22 ;  /* 0x000000160f077220 */ /* 0x000fe20000400000 */
[----:B------:R-:W-:Y:S01]  /*0970*/  @P3 FSEL R18, R24, RZ, P2 ;  /* 0x000000ff18123208 */ /* 0x000fe20001000000 */
[----:B-1----:R-:W-:-:S03]  /*0980*/  @!P4 FMUL R26, R26, R26 ;  /* 0x0000001a1a1ac220 */ /* 0x002fc60000400000 */
[----:B------:R-:W-:Y:S01]  /*0990*/  @P1 FSEL R5, R9, R18, !P0 ;  /* 0x0000001209051208 */ /* 0x000fe20004000000 */
[----:B------:R-:W-:-:S05]  /*09a0*/  FADD R28, R26, 1 ;  /* 0x3f8000001a1c7421 */ /* 0x000fca0000000000 */
[----:B------:R-:W-:-:S04]  /*09b0*/  FSETP.GT.AND P4, PT, R28, 8.50705917302346158658e+37, PT ;  /* 0x7e8000001c00780b */ /* 0x000fc80003f84000 */
[----:B------:R-:W-:Y:S02]  /*09c0*/  FSEL R29, R2, 1, P4 ;  /* 0x3f800000021d7808 */ /* 0x000fe40002000000 */
[----:B------:R-:W0:Y:S07]  /*09d0*/  LDC.64 R2, c[0x0][0x230] ;  /* 0x00008c00ff027b82 */ /* 0x000e2e0000000a00 */
[----:B------:R-:W-:-:S04]  /*09e0*/  @P4 FMUL R28, R28, 0.25 ;  /* 0x3e8000001c1c4820 */ /* 0x000fc80000400000 */
[----:B------:R-:W1:Y:S01]  /*09f0*/  MUFU.RCP R26, R28 ;  /* 0x0000001c001a7308 */ /* 0x000e620000001000 */
[----:B0-----:R-:W-:-:S04]  /*0a00*/  IMAD.WIDE R2, R0, 0x4, R2 ;  /* 0x0000000400027825 */ /* 0x001fc800078e0202 */
[----:B-1----:R-:W-:-:S04]  /*0a10*/  FMUL R26, R26, R29 ;  /* 0x0000001d1a1a7220 */ /* 0x002fc80000400000 */
[----:B------:R-:W-:Y:S01]  /*0a20*/  FMUL R26, R19, R26 ;  /* 0x0000001a131a7220 */ /* 0x000fe20000400000 */
[----:B------:R-:W-:Y:S01]  /*0a30*/  SEL R19, R6, RZ, !P3 ;  /* 0x000000ff06137207 */ /* 0x000fe20005800000 */
[----:B------:R-:W-:Y:S01]  /*0a40*/  FMUL R6, R14, R23 ;  /* 0x000000170e067220 */ /* 0x000fe20000400000 */
[----:B------:R-:W-:Y:S02]  /*0a50*/  @P3 FSEL R19, R27, RZ, P2 ;  /* 0x000000ff1b133208 */ /* 0x000fe40001000000 */
[----:B------:R-:W-:Y:S02]  /*0a60*/  @P3 FSEL R25, R26, RZ, P2 ;  /* 0x000000ff1a193208 */ /* 0x000fe40001000000 */
[----:B------:R-:W-:Y:S02]  /*0a70*/  @P1 FSEL R6, R10, R19, !P0 ;  /* 0x000000130a061208 */ /* 0x000fe40004000000 */
[----:B------:R-:W-:-:S05]  /*0a80*/  @P1 FSEL R7, R16, R25, !P0 ;  /* 0x0000001910071208 */ /* 0x000fca0004000000 */
[----:B------:R-:W-:Y:S01]  /*0a90*/  STG.E.128 desc[UR4][R2.64], R4 ;  /* 0x0000000402007986 */ /* 0x000fe2000c101d04 */
[----:B------:R-:W-:Y:S05]  /*0aa0*/  EXIT ;  /* 0x000000000000794d */ /* 0x000fea0003800000 */
.L_x_0:
[----:B------:R-:W-:-:S00]  /*0ab0*/  BRA `(.L_x_0) ;  /* 0xfffffffc00fc7947 */ /* 0x000fc0000383ffff */
[----:B------:R-:W-:-:S00]  /*0ac0*/  NOP ;  /* 0x0000000000007918 */ /* 0x000fc00000000000 */
        /* <DEDUP_REMOVED lines=11> */
.L_x_1:


//--------------------- .nv.constant0.triton_poi_fused_cat_29 --------------------------
	.section	.nv.constant0.triton_poi_fused_cat_29,"a",@progbits
	.sectionflags	@""
	.align	4
.nv.constant0.triton_poi_fused_cat_29:
	.zero		572
